//
// Generated by NVIDIA NVVM Compiler
//
// Compiler Build ID: CL-36424714
// Cuda compilation tools, release 13.0, V13.0.88
// Based on NVVM 20.0.0
//

.version 9.0
.target sm_100
.address_size 64

	// .globl	_Z16csrMatMultKerneliiiPdPiS0_S_S_

.visible .entry _Z16csrMatMultKerneliiiPdPiS0_S_S_(
	.param .u32 _Z16csrMatMultKerneliiiPdPiS0_S_S__param_0,
	.param .u32 _Z16csrMatMultKerneliiiPdPiS0_S_S__param_1,
	.param .u32 _Z16csrMatMultKerneliiiPdPiS0_S_S__param_2,
	.param .u64 .ptr .align 1 _Z16csrMatMultKerneliiiPdPiS0_S_S__param_3,
	.param .u64 .ptr .align 1 _Z16csrMatMultKerneliiiPdPiS0_S_S__param_4,
	.param .u64 .ptr .align 1 _Z16csrMatMultKerneliiiPdPiS0_S_S__param_5,
	.param .u64 .ptr .align 1 _Z16csrMatMultKerneliiiPdPiS0_S_S__param_6,
	.param .u64 .ptr .align 1 _Z16csrMatMultKerneliiiPdPiS0_S_S__param_7
)
{
	.reg .pred 	%p<29>;
	.reg .b32 	%r<69>;
	.reg .b64 	%rd<63>;
	.reg .b64 	%fd<96>;

	ld.param.u32 	%r37, [_Z16csrMatMultKerneliiiPdPiS0_S_S__param_0];
	ld.param.u32 	%r35, [_Z16csrMatMultKerneliiiPdPiS0_S_S__param_1];
	ld.param.u32 	%r36, [_Z16csrMatMultKerneliiiPdPiS0_S_S__param_2];
	ld.param.u64 	%rd15, [_Z16csrMatMultKerneliiiPdPiS0_S_S__param_3];
	ld.param.u64 	%rd16, [_Z16csrMatMultKerneliiiPdPiS0_S_S__param_4];
	ld.param.u64 	%rd13, [_Z16csrMatMultKerneliiiPdPiS0_S_S__param_5];
	ld.param.u64 	%rd17, [_Z16csrMatMultKerneliiiPdPiS0_S_S__param_6];
	ld.param.u64 	%rd14, [_Z16csrMatMultKerneliiiPdPiS0_S_S__param_7];
	cvta.to.global.u64 	%rd1, %rd17;
	cvta.to.global.u64 	%rd2, %rd15;
	cvta.to.global.u64 	%rd3, %rd16;
	mov.u32 	%r38, %ctaid.x;
	mov.u32 	%r39, %ntid.x;
	mov.u32 	%r40, %tid.x;
	mad.lo.s32 	%r1, %r38, %r39, %r40;
	setp.ge.s32 	%p1, %r1, %r37;
	setp.lt.s32 	%p2, %r36, 1;
	or.pred  	%p3, %p1, %p2;
	@%p3 bra 	$L__BB0_44;
	cvta.to.global.u64 	%rd18, %rd13;
	mul.wide.s32 	%rd19, %r1, 4;
	add.s64 	%rd4, %rd18, %rd19;
	mul.lo.s32 	%r2, %r36, %r1;
	add.s64 	%rd5, %rd2, 32;
	cvta.to.global.u64 	%rd6, %rd14;
	mov.b32 	%r63, 0;
$L__BB0_2:
	ld.global.u32 	%r66, [%rd4];
	ld.global.u32 	%r5, [%rd4+4];
	setp.ge.s32 	%p4, %r66, %r5;
	mov.f64 	%fd75, 0d0000000000000000;
	@%p4 bra 	$L__BB0_43;
	add.s32 	%r42, %r66, 1;
	max.s32 	%r43, %r5, %r42;
	sub.s32 	%r6, %r43, %r66;
	and.b32  	%r7, %r6, 7;
	sub.s32 	%r44, %r66, %r43;
	setp.gt.u32 	%p5, %r44, -8;
	mov.f64 	%fd75, 0d0000000000000000;
	@%p5 bra 	$L__BB0_22;
	and.b32  	%r45, %r6, -8;
	neg.s32 	%r64, %r45;
	mov.f64 	%fd75, 0d0000000000000000;
$L__BB0_5:
	.pragma "nounroll";
	mul.wide.s32 	%rd20, %r66, 4;
	add.s64 	%rd21, %rd3, %rd20;
	add.s64 	%rd7, %rd21, 16;
	mul.wide.s32 	%rd22, %r66, 8;
	add.s64 	%rd8, %rd5, %rd22;
	ld.global.u32 	%r11, [%rd21];
	setp.ge.s32 	%p6, %r11, %r35;
	@%p6 bra 	$L__BB0_7;
	ld.global.f64 	%fd42, [%rd8+-32];
	mad.lo.s32 	%r46, %r11, %r36, %r63;
	mul.wide.s32 	%rd23, %r46, 8;
	add.s64 	%rd24, %rd1, %rd23;
	ld.global.f64 	%fd43, [%rd24];
	fma.rn.f64 	%fd75, %fd42, %fd43, %fd75;
$L__BB0_7:
	ld.global.u32 	%r12, [%rd7+-12];
	setp.ge.s32 	%p7, %r12, %r35;
	@%p7 bra 	$L__BB0_9;
	ld.global.f64 	%fd44, [%rd8+-24];
	mad.lo.s32 	%r47, %r12, %r36, %r63;
	mul.wide.s32 	%rd25, %r47, 8;
	add.s64 	%rd26, %rd1, %rd25;
	ld.global.f64 	%fd45, [%rd26];
	fma.rn.f64 	%fd75, %fd44, %fd45, %fd75;
$L__BB0_9:
	ld.global.u32 	%r13, [%rd7+-8];
	setp.ge.s32 	%p8, %r13, %r35;
	@%p8 bra 	$L__BB0_11;
	ld.global.f64 	%fd46, [%rd8+-16];
	mad.lo.s32 	%r48, %r13, %r36, %r63;
	mul.wide.s32 	%rd27, %r48, 8;
	add.s64 	%rd28, %rd1, %rd27;
	ld.global.f64 	%fd47, [%rd28];
	fma.rn.f64 	%fd75, %fd46, %fd47, %fd75;
$L__BB0_11:
	ld.global.u32 	%r14, [%rd7+-4];
	setp.ge.s32 	%p9, %r14, %r35;
	@%p9 bra 	$L__BB0_13;
	ld.global.f64 	%fd48, [%rd8+-8];
	mad.lo.s32 	%r49, %r14, %r36, %r63;
	mul.wide.s32 	%rd29, %r49, 8;
	add.s64 	%rd30, %rd1, %rd29;
	ld.global.f64 	%fd49, [%rd30];
	fma.rn.f64 	%fd75, %fd48, %fd49, %fd75;
$L__BB0_13:
	ld.global.u32 	%r15, [%rd7];
	setp.ge.s32 	%p10, %r15, %r35;
	@%p10 bra 	$L__BB0_15;
	ld.global.f64 	%fd50, [%rd8];
	mad.lo.s32 	%r50, %r15, %r36, %r63;
	mul.wide.s32 	%rd31, %r50, 8;
	add.s64 	%rd32, %rd1, %rd31;
	ld.global.f64 	%fd51, [%rd32];
	fma.rn.f64 	%fd75, %fd50, %fd51, %fd75;
$L__BB0_15:
	ld.global.u32 	%r16, [%rd7+4];
	setp.ge.s32 	%p11, %r16, %r35;
	@%p11 bra 	$L__BB0_17;
	ld.global.f64 	%fd52, [%rd8+8];
	mad.lo.s32 	%r51, %r16, %r36, %r63;
	mul.wide.s32 	%rd33, %r51, 8;
	add.s64 	%rd34, %rd1, %rd33;
	ld.global.f64 	%fd53, [%rd34];
	fma.rn.f64 	%fd75, %fd52, %fd53, %fd75;
$L__BB0_17:
	ld.global.u32 	%r17, [%rd7+8];
	setp.ge.s32 	%p12, %r17, %r35;
	@%p12 bra 	$L__BB0_19;
	ld.global.f64 	%fd54, [%rd8+16];
	mad.lo.s32 	%r52, %r17, %r36, %r63;
	mul.wide.s32 	%rd35, %r52, 8;
	add.s64 	%rd36, %rd1, %rd35;
	ld.global.f64 	%fd55, [%rd36];
	fma.rn.f64 	%fd75, %fd54, %fd55, %fd75;
$L__BB0_19:
	ld.global.u32 	%r18, [%rd7+12];
	setp.ge.s32 	%p13, %r18, %r35;
	@%p13 bra 	$L__BB0_21;
	ld.global.f64 	%fd56, [%rd8+24];
	mad.lo.s32 	%r53, %r18, %r36, %r63;
	mul.wide.s32 	%rd37, %r53, 8;
	add.s64 	%rd38, %rd1, %rd37;
	ld.global.f64 	%fd57, [%rd38];
	fma.rn.f64 	%fd75, %fd56, %fd57, %fd75;
$L__BB0_21:
	add.s32 	%r66, %r66, 8;
	add.s32 	%r64, %r64, 8;
	setp.ne.s32 	%p14, %r64, 0;
	@%p14 bra 	$L__BB0_5;
$L__BB0_22:
	setp.eq.s32 	%p15, %r7, 0;
	@%p15 bra 	$L__BB0_43;
	and.b32  	%r22, %r6, 3;
	setp.lt.u32 	%p16, %r7, 4;
	@%p16 bra 	$L__BB0_33;
	mul.wide.s32 	%rd39, %r66, 4;
	add.s64 	%rd9, %rd3, %rd39;
	ld.global.u32 	%r23, [%rd9];
	setp.ge.s32 	%p17, %r23, %r35;
	mul.wide.s32 	%rd40, %r66, 8;
	add.s64 	%rd10, %rd2, %rd40;
	@%p17 bra 	$L__BB0_26;
	ld.global.f64 	%fd59, [%rd10];
	mad.lo.s32 	%r54, %r23, %r36, %r63;
	mul.wide.s32 	%rd41, %r54, 8;
	add.s64 	%rd42, %rd1, %rd41;
	ld.global.f64 	%fd60, [%rd42];
	fma.rn.f64 	%fd75, %fd59, %fd60, %fd75;
$L__BB0_26:
	ld.global.u32 	%r24, [%rd9+4];
	setp.ge.s32 	%p18, %r24, %r35;
	@%p18 bra 	$L__BB0_28;
	ld.global.f64 	%fd61, [%rd10+8];
	mad.lo.s32 	%r55, %r24, %r36, %r63;
	mul.wide.s32 	%rd43, %r55, 8;
	add.s64 	%rd44, %rd1, %rd43;
	ld.global.f64 	%fd62, [%rd44];
	fma.rn.f64 	%fd75, %fd61, %fd62, %fd75;
$L__BB0_28:
	ld.global.u32 	%r25, [%rd9+8];
	setp.ge.s32 	%p19, %r25, %r35;
	@%p19 bra 	$L__BB0_30;
	ld.global.f64 	%fd63, [%rd10+16];
	mad.lo.s32 	%r56, %r25, %r36, %r63;
	mul.wide.s32 	%rd45, %r56, 8;
	add.s64 	%rd46, %rd1, %rd45;
	ld.global.f64 	%fd64, [%rd46];
	fma.rn.f64 	%fd75, %fd63, %fd64, %fd75;
$L__BB0_30:
	ld.global.u32 	%r26, [%rd9+12];
	setp.ge.s32 	%p20, %r26, %r35;
	@%p20 bra 	$L__BB0_32;
	ld.global.f64 	%fd65, [%rd10+24];
	mad.lo.s32 	%r57, %r26, %r36, %r63;
	mul.wide.s32 	%rd47, %r57, 8;
	add.s64 	%rd48, %rd1, %rd47;
	ld.global.f64 	%fd66, [%rd48];
	fma.rn.f64 	%fd75, %fd65, %fd66, %fd75;
$L__BB0_32:
	add.s32 	%r66, %r66, 4;
$L__BB0_33:
	setp.eq.s32 	%p21, %r22, 0;
	@%p21 bra 	$L__BB0_43;
	setp.eq.s32 	%p22, %r22, 1;
	@%p22 bra 	$L__BB0_40;
	mul.wide.s32 	%rd49, %r66, 4;
	add.s64 	%rd11, %rd3, %rd49;
	ld.global.u32 	%r29, [%rd11];
	setp.ge.s32 	%p23, %r29, %r35;
	mul.wide.s32 	%rd50, %r66, 8;
	add.s64 	%rd12, %rd2, %rd50;
	@%p23 bra 	$L__BB0_37;
	ld.global.f64 	%fd68, [%rd12];
	mad.lo.s32 	%r58, %r29, %r36, %r63;
	mul.wide.s32 	%rd51, %r58, 8;
	add.s64 	%rd52, %rd1, %rd51;
	ld.global.f64 	%fd69, [%rd52];
	fma.rn.f64 	%fd75, %fd68, %fd69, %fd75;
$L__BB0_37:
	ld.global.u32 	%r30, [%rd11+4];
	setp.ge.s32 	%p24, %r30, %r35;
	@%p24 bra 	$L__BB0_39;
	ld.global.f64 	%fd70, [%rd12+8];
	mad.lo.s32 	%r59, %r30, %r36, %r63;
	mul.wide.s32 	%rd53, %r59, 8;
	add.s64 	%rd54, %rd1, %rd53;
	ld.global.f64 	%fd71, [%rd54];
	fma.rn.f64 	%fd75, %fd70, %fd71, %fd75;
$L__BB0_39:
	add.s32 	%r66, %r66, 2;
$L__BB0_40:
	and.b32  	%r60, %r6, 1;
	setp.eq.b32 	%p25, %r60, 1;
	not.pred 	%p26, %p25;
	@%p26 bra 	$L__BB0_43;
	mul.wide.s32 	%rd55, %r66, 4;
	add.s64 	%rd56, %rd3, %rd55;
	ld.global.u32 	%r33, [%rd56];
	setp.ge.s32 	%p27, %r33, %r35;
	@%p27 bra 	$L__BB0_43;
	mul.wide.s32 	%rd57, %r66, 8;
	add.s64 	%rd58, %rd2, %rd57;
	ld.global.f64 	%fd72, [%rd58];
	mad.lo.s32 	%r61, %r33, %r36, %r63;
	mul.wide.s32 	%rd59, %r61, 8;
	add.s64 	%rd60, %rd1, %rd59;
	ld.global.f64 	%fd73, [%rd60];
	fma.rn.f64 	%fd75, %fd72, %fd73, %fd75;
$L__BB0_43:
	add.s32 	%r62, %r63, %r2;
	mul.wide.s32 	%rd61, %r62, 8;
	add.s64 	%rd62, %rd6, %rd61;
	st.global.f64 	[%rd62], %fd75;
	add.s32 	%r63, %r63, 1;
	setp.ne.s32 	%p28, %r63, %r36;
	@%p28 bra 	$L__BB0_2;
$L__BB0_44:
	ret;

}


// ===== COMPILED SASS (sm_100) =====

	.target	sm_100

	.elftype	@"ET_EXEC"


//--------------------- .note.nv.tkinfo           --------------------------
	.section	.note.nv.tkinfo,"",@"SHT_NOTE"
	.sectionflags	@"SHF_NOTE_NV_TKINFO"
	.tkinfo
        /*0018*/ 	.word	0x00000002
        /*0030*/ 	.string	""
        /*0030*/ 	.string	"ptxas"
        /*0030*/ 	.string	"Cuda compilation tools, release 13.0, V13.0.88"
        /*0030*/ 	.string	"Build cuda_13.0.r13.0/compiler.36424714_0"
        /*0030*/ 	.string	"-arch sm_100 -m 64 "



//--------------------- .note.nv.cuinfo           --------------------------
	.section	.note.nv.cuinfo,"",@"SHT_NOTE"
	.sectionflags	@"SHF_NOTE_NV_CUINFO"
        /*0018*/ 	.short	0x0002
        /*001a*/ 	.short	0x0064
        /*001c*/ 	.short	0x0082
	.zero		2


//--------------------- .nv.info                  --------------------------
	.section	.nv.info,"",@"SHT_CUDA_INFO"
	.align	4


	//----- nvinfo : EIATTR_REGCOUNT
	.align		4
        /*0000*/ 	.byte	0x04, 0x2f
        /*0002*/ 	.short	(.L_1 - .L_0)
	.align		4
.L_0:
        /*0004*/ 	.word	index@(_Z16csrMatMultKerneliiiPdPiS0_S_S_)
        /*0008*/ 	.word	0x00000020


	//----- nvinfo : EIATTR_FRAME_SIZE
	.align		4
.L_1:
        /*000c*/ 	.byte	0x04, 0x11
        /*000e*/ 	.short	(.L_3 - .L_2)
	.align		4
.L_2:
        /*0010*/ 	.word	index@(_Z16csrMatMultKerneliiiPdPiS0_S_S_)
        /*0014*/ 	.word	0x00000000


	//----- nvinfo : EIATTR_MIN_STACK_SIZE
	.align		4
.L_3:
        /*0018*/ 	.byte	0x04, 0x12
        /*001a*/ 	.short	(.L_5 - .L_4)
	.align		4
.L_4:
        /*001c*/ 	.word	index@(_Z16csrMatMultKerneliiiPdPiS0_S_S_)
        /*0020*/ 	.word	0x00000000
.L_5:


//--------------------- .nv.compat                --------------------------
	.section	.nv.compat,"",@"SHT_CUDA_COMPAT_INFO"
	.align	4
        /*0000*/ 	.byte	0x02, 0x09, 0x00, 0x00, 0x02, 0x02, 0x01, 0x00, 0x02, 0x05, 0x05, 0x00, 0x03, 0x07, 0x01, 0x01
        /*0010*/ 	.byte	0x02, 0x03, 0x00, 0x00, 0x02, 0x06, 0x01, 0x00, 0x04, 0x0b, 0x08, 0x00, 0x01, 0x00, 0x00, 0x00
        /*0020*/ 	.byte	0x00, 0x00, 0x00, 0x00


//--------------------- .nv.info._Z16csrMatMultKerneliiiPdPiS0_S_S_ --------------------------
	.section	.nv.info._Z16csrMatMultKerneliiiPdPiS0_S_S_,"",@"SHT_CUDA_INFO"
	.sectionflags	@""
	.align	4


	//----- nvinfo : EIATTR_CUDA_API_VERSION
	.align		4
        /*0000*/ 	.byte	0x04, 0x37
        /*0002*/ 	.short	(.L_7 - .L_6)
.L_6:
        /*0004*/ 	.word	0x00000082


	//----- nvinfo : EIATTR_KPARAM_INFO
	.align		4
.L_7:
        /*0008*/ 	.byte	0x04, 0x17
        /*000a*/ 	.short	(.L_9 - .L_8)
.L_8:
        /*000c*/ 	.word	0x00000000
        /*0010*/ 	.short	0x0007
        /*0012*/ 	.short	0x0030
        /*0014*/ 	.byte	0x00, 0xf5, 0x21, 0x00


	//----- nvinfo : EIATTR_KPARAM_INFO
	.align		4
.L_9:
        /*0018*/ 	.byte	0x04, 0x17
        /*001a*/ 	.short	(.L_11 - .L_10)
.L_10:
        /*001c*/ 	.word	0x00000000
        /*0020*/ 	.short	0x0006
        /*0022*/ 	.short	0x0028
        /*0024*/ 	.byte	0x00, 0xf5, 0x21, 0x00


	//----- nvinfo : EIATTR_KPARAM_INFO
	.align		4
.L_11:
        /*0028*/ 	.byte	0x04, 0x17
        /*002a*/ 	.short	(.L_13 - .L_12)
.L_12:
        /*002c*/ 	.word	0x00000000
        /*0030*/ 	.short	0x0005
        /*0032*/ 	.short	0x0020
        /*0034*/ 	.byte	0x00, 0xf5, 0x21, 0x00


	//----- nvinfo : EIATTR_KPARAM_INFO
	.align		4
.L_13:
        /*0038*/ 	.byte	0x04, 0x17
        /*003a*/ 	.short	(.L_15 - .L_14)
.L_14:
        /*003c*/ 	.word	0x00000000
        /*0040*/ 	.short	0x0004
        /*0042*/ 	.short	0x0018
        /*0044*/ 	.byte	0x00, 0xf5, 0x21, 0x00


	//----- nvinfo : EIATTR_KPARAM_INFO
	.align		4
.L_15:
        /*0048*/ 	.byte	0x04, 0x17
        /*004a*/ 	.short	(.L_17 - .L_16)
.L_16:
        /*004c*/ 	.word	0x00000000
        /*0050*/ 	.short	0x0003
        /*0052*/ 	.short	0x0010
        /*0054*/ 	.byte	0x00, 0xf5, 0x21, 0x00


	//----- nvinfo : EIATTR_KPARAM_INFO
	.align		4
.L_17:
        /*0058*/ 	.byte	0x04, 0x17
        /*005a*/ 	.short	(.L_19 - .L_18)
.L_18:
        /*005c*/ 	.word	0x00000000
        /*0060*/ 	.short	0x0002
        /*0062*/ 	.short	0x0008
        /*0064*/ 	.byte	0x00, 0xf0, 0x11, 0x00


	//----- nvinfo : EIATTR_KPARAM_INFO
	.align		4
.L_19:
        /*0068*/ 	.byte	0x04, 0x17
        /*006a*/ 	.short	(.L_21 - .L_20)
.L_20:
        /*006c*/ 	.word	0x00000000
        /*0070*/ 	.short	0x0001
        /*0072*/ 	.short	0x0004
        /*0074*/ 	.byte	0x00, 0xf0, 0x11, 0x00


	//----- nvinfo : EIATTR_KPARAM_INFO
	.align		4
.L_21:
        /*0078*/ 	.byte	0x04, 0x17
        /*007a*/ 	.short	(.L_23 - .L_22)
.L_22:
        /*007c*/ 	.word	0x00000000
        /*0080*/ 	.short	0x0000
        /*0082*/ 	.short	0x0000
        /*0084*/ 	.byte	0x00, 0xf0, 0x11, 0x00


	//----- nvinfo : EIATTR_SPARSE_MMA_MASK
	.align		4
.L_23:
        /*0088*/ 	.byte	0x03, 0x50
        /*008a*/ 	.short	0x0000


	//----- nvinfo : EIATTR_MAXREG_COUNT
	.align		4
        /*008c*/ 	.byte	0x03, 0x1b
        /*008e*/ 	.short	0x00ff


	//----- nvinfo : EIATTR_MERCURY_ISA_VERSION
	.align		4
        /*0090*/ 	.byte	0x03, 0x5f
        /*0092*/ 	.short	0x0101


	//----- nvinfo : EIATTR_VRC_CTA_INIT_COUNT
	.align		4
        /*0094*/ 	.byte	0x02, 0x4a
	.zero		1
	.zero		1


	//----- nvinfo : EIATTR_EXIT_INSTR_OFFSETS
	.align		4
        /*0098*/ 	.byte	0x04, 0x1c
        /*009a*/ 	.short	(.L_25 - .L_24)


	//   ....[0]....
.L_24:
        /*009c*/ 	.word	0x00000090


	//   ....[1]....
        /*00a0*/ 	.word	0x00000df0


	//----- nvinfo : EIATTR_CRS_STACK_SIZE
	.align		4
.L_25:
        /*00a4*/ 	.byte	0x04, 0x1e
        /*00a6*/ 	.short	(.L_27 - .L_26)
.L_26:
        /*00a8*/ 	.word	0x00000000


	//----- nvinfo : EIATTR_CBANK_PARAM_SIZE
	.align		4
.L_27:
        /*00ac*/ 	.byte	0x03, 0x19
        /*00ae*/ 	.short	0x0038


	//----- nvinfo : EIATTR_PARAM_CBANK
	.align		4
        /*00b0*/ 	.byte	0x04, 0x0a
        /*00b2*/ 	.short	(.L_29 - .L_28)
	.align		4
.L_28:
        /*00b4*/ 	.word	index@(.nv.constant0._Z16csrMatMultKerneliiiPdPiS0_S_S_)
        /*00b8*/ 	.short	0x0380
        /*00ba*/ 	.short	0x0038


	//----- nvinfo : EIATTR_SW_WAR
	.align		4
.L_29:
        /*00bc*/ 	.byte	0x04, 0x36
        /*00be*/ 	.short	(.L_31 - .L_30)
.L_30:
        /*00c0*/ 	.word	0x00000008
.L_31:


//--------------------- .nv.callgraph             --------------------------
	.section	.nv.callgraph,"",@"SHT_CUDA_CALLGRAPH"
	.align	4
	.sectionentsize	8
	.align		4
        /*0000*/ 	.word	0x00000000
	.align		4
        /*0004*/ 	.word	0xffffffff
	.align		4
        /*0008*/ 	.word	0x00000000
	.align		4
        /*000c*/ 	.word	0xfffffffe
	.align		4
        /*0010*/ 	.word	0x00000000
	.align		4
        /*0014*/ 	.word	0xfffffffd
	.align		4
        /*0018*/ 	.word	0x00000000
	.align		4
        /*001c*/ 	.word	0xfffffffc


//--------------------- .text._Z16csrMatMultKerneliiiPdPiS0_S_S_ --------------------------
	.section	.text._Z16csrMatMultKerneliiiPdPiS0_S_S_,"ax",@progbits
	.align	128
        .global         _Z16csrMatMultKerneliiiPdPiS0_S_S_
        .type           _Z16csrMatMultKerneliiiPdPiS0_S_S_,@function
        .size           _Z16csrMatMultKerneliiiPdPiS0_S_S_,(.L_x_11 - _Z16csrMatMultKerneliiiPdPiS0_S_S_)
        .other          _Z16csrMatMultKerneliiiPdPiS0_S_S_,@"STO_CUDA_ENTRY STV_DEFAULT"
_Z16csrMatMultKerneliiiPdPiS0_S_S_:
.text._Z16csrMatMultKerneliiiPdPiS0_S_S_:
[----:B------:R-:W-:Y:S01]  /*0000*/  LDC R1, c[0x0][0x37c] ;  /* 0x0000df00ff017b82 */ /* 0x000fe20000000800 */
[----:B------:R-:W0:Y:S07]  /*0010*/  S2R R3, SR_TID.X ;  /* 0x0000000000037919 */ /* 0x000e2e0000002100 */
[----:B------:R-:W0:Y:S01]  /*0020*/  S2UR UR4, SR_CTAID.X ;  /* 0x00000000000479c3 */ /* 0x000e220000002500 */
[----:B------:R-:W1:Y:S07]  /*0030*/  LDCU UR5, c[0x0][0x380] ;  /* 0x00007000ff0577ac */ /* 0x000e6e0008000800 */
[----:B------:R-:W0:Y:S08]  /*0040*/  LDC R0, c[0x0][0x360] ;  /* 0x0000d800ff007b82 */ /* 0x000e300000000800 */
[----:B------:R-:W2:Y:S01]  /*0050*/  LDC R2, c[0x0][0x388] ;  /* 0x0000e200ff027b82 */ /* 0x000ea20000000800 */
[----:B0-----:R-:W-:Y:S01]  /*0060*/  IMAD R0, R0, UR4, R3 ;  /* 0x0000000400007c24 */ /* 0x001fe2000f8e0203 */
[----:B--2---:R-:W-:-:S04]  /*0070*/  ISETP.GE.AND P0, PT, R2, 0x1, PT ;  /* 0x000000010200780c */ /* 0x004fc80003f06270 */
[----:B-1----:R-:W-:-:S13]  /*0080*/  ISETP.GE.OR P0, PT, R0, UR5, !P0 ;  /* 0x0000000500007c0c */ /* 0x002fda000c706670 */
[----:B------:R-:W-:Y:S05]  /*0090*/  @P0 EXIT ;  /* 0x000000000000094d */ /* 0x000fea0003800000 */
[----:B------:R-:W0:Y:S01]  /*00a0*/  LDC.64 R10, c[0x0][0x3a0] ;  /* 0x0000e800ff0a7b82 */ /* 0x000e220000000a00 */
[----:B------:R-:W1:Y:S01]  /*00b0*/  LDCU.64 UR6, c[0x0][0x390] ;  /* 0x00007200ff0677ac */ /* 0x000e620008000a00 */
[----:B------:R-:W2:Y:S01]  /*00c0*/  LDCU.64 UR8, c[0x0][0x358] ;  /* 0x00006b00ff0877ac */ /* 0x000ea20008000a00 */
[----:B------:R-:W-:Y:S01]  /*00d0*/  UMOV UR4, URZ ;  /* 0x000000ff00047c82 */ /* 0x000fe20008000000 */
[----:B-1----:R-:W-:-:S04]  /*00e0*/  UIADD3 UR5, UP0, UPT, UR6, 0x20, URZ ;  /* 0x0000002006057890 */ /* 0x002fc8000ff1e0ff */
[----:B------:R-:W-:Y:S01]  /*00f0*/  UIADD3.X UR6, UPT, UPT, URZ, UR7, URZ, UP0, !UPT ;  /* 0x00000007ff067290 */ /* 0x000fe200087fe4ff */
[----:B0-2---:R-:W-:-:S11]  /*0100*/  IMAD.WIDE R10, R0, 0x4, R10 ;  /* 0x00000004000a7825 */ /* 0x005fd600078e020a */
.L_x_9:
[----:B------:R-:W2:Y:S01]  /*0110*/  LDG.E R5, desc[UR8][R10.64] ;  /* 0x000000080a057981 */ /* 0x000ea2000c1e1900 */
[----:B0-----:R-:W0:Y:S03]  /*0120*/  LDCU UR7, c[0x0][0x384] ;  /* 0x00007080ff0777ac */ /* 0x001e260008000800 */
[----:B------:R-:W2:Y:S01]  /*0130*/  LDG.E R2, desc[UR8][R10.64+0x4] ;  /* 0x000004080a027981 */ /* 0x000ea2000c1e1900 */
[----:B------:R-:W-:Y:S01]  /*0140*/  BSSY.RECONVERGENT B0, `(.L_x_0) ;  /* 0x00000c2000007945 */ /* 0x000fe20003800200 */
[----:B------:R-:W-:Y:S02]  /*0150*/  CS2R R8, SRZ ;  /* 0x0000000000087805 */ /* 0x000fe4000001ff00 */
[----:B--2---:R-:W-:-:S13]  /*0160*/  ISETP.GE.AND P0, PT, R5, R2, PT ;  /* 0x000000020500720c */ /* 0x004fda0003f06270 */
[----:B0-----:R-:W-:Y:S05]  /*0170*/  @P0 BRA `(.L_x_1) ;  /* 0x0000000800f80947 */ /* 0x001fea0003800000 */
[C---:B------:R-:W-:Y:S01]  /*0180*/  VIADDMNMX R2, R5.reuse, 0x1, R2, !PT ;  /* 0x0000000105027846 */ /* 0x040fe20007800102 */
[----:B------:R-:W-:Y:S01]  /*0190*/  BSSY.RECONVERGENT B1, `(.L_x_2) ;  /* 0x000005c000017945 */ /* 0x000fe20003800200 */
[----:B------:R-:W-:Y:S02]  /*01a0*/  CS2R R8, SRZ ;  /* 0x0000000000087805 */ /* 0x000fe4000001ff00 */
[CC--:B------:R-:W-:Y:S02]  /*01b0*/  IADD3 R3, PT, PT, -R5.reuse, R2.reuse, RZ ;  /* 0x0000000205037210 */ /* 0x0c0fe40007ffe1ff */
[----:B------:R-:W-:Y:S02]  /*01c0*/  IADD3 R2, PT, PT, R5, -R2, RZ ;  /* 0x8000000205027210 */ /* 0x000fe40007ffe0ff */
[----:B------:R-:W-:Y:S02]  /*01d0*/  LOP3.LUT R4, R3, 0x7, RZ, 0xc0, !PT ;  /* 0x0000000703047812 */ /* 0x000fe400078ec0ff */
[----:B------:R-:W-:-:S02]  /*01e0*/  ISETP.GT.U32.AND P1, PT, R2, -0x8, PT ;  /* 0xfffffff80200780c */ /* 0x000fc40003f24070 */
[----:B------:R-:W-:-:S11]  /*01f0*/  ISETP.NE.AND P0, PT, R4, RZ, PT ;  /* 0x000000ff0400720c */ /* 0x000fd60003f05270 */
[----:B------:R-:W-:Y:S05]  /*0200*/  @P1 BRA `(.L_x_3) ;  /* 0x0000000400501947 */ /* 0x000fea0003800000 */
[----:B------:R-:W-:Y:S02]  /*0210*/  LOP3.LUT R6, R3, 0xfffffff8, RZ, 0xc0, !PT ;  /* 0xfffffff803067812 */ /* 0x000fe400078ec0ff */
[----:B------:R-:W-:Y:S02]  /*0220*/  CS2R R8, SRZ ;  /* 0x0000000000087805 */ /* 0x000fe4000001ff00 */
[----:B------:R-:W-:-:S07]  /*0230*/  IADD3 R6, PT, PT, -R6, RZ, RZ ;  /* 0x000000ff06067210 */ /* 0x000fce0007ffe1ff */
.L_x_4:
[----:B------:R-:W0:Y:S02]  /*0240*/  LDC.64 R28, c[0x0][0x398] ;  /* 0x0000e600ff1c7b82 */ /* 0x000e240000000a00 */
[----:B0-----:R-:W-:-:S05]  /*0250*/  IMAD.WIDE R28, R5, 0x4, R28 ;  /* 0x00000004051c7825 */ /* 0x001fca00078e021c */
[----:B------:R-:W2:Y:S04]  /*0260*/  LDG.E R17, desc[UR8][R28.64] ;  /* 0x000000081c117981 */ /* 0x000ea8000c1e1900 */
[----:B------:R-:W3:Y:S04]  /*0270*/  LDG.E R22, desc[UR8][R28.64+0x4] ;  /* 0x000004081c167981 */ /* 0x000ee8000c1e1900 */
[----:B------:R-:W4:Y:S01]  /*0280*/  LDG.E R2, desc[UR8][R28.64+0x8] ;  /* 0x000008081c027981 */ /* 0x000f22000c1e1900 */
[----:B------:R-:W-:Y:S02]  /*0290*/  MOV R12, UR5 ;  /* 0x00000005000c7c02 */ /* 0x000fe40008000f00 */
[----:B------:R-:W-:Y:S01]  /*02a0*/  MOV R13, UR6 ;  /* 0x00000006000d7c02 */ /* 0x000fe20008000f00 */
[----:B------:R-:W5:Y:S02]  /*02b0*/  LDG.E R7, desc[UR8][R28.64+0xc] ;  /* 0x00000c081c077981 */ /* 0x000f64000c1e1900 */
[----:B------:R-:W-:-:S02]  /*02c0*/  IMAD.WIDE R12, R5, 0x8, R12 ;  /* 0x00000008050c7825 */ /* 0x000fc400078e020c */
[----:B------:R-:W5:Y:S01]  /*02d0*/  LDG.E R24, desc[UR8][R28.64+0x10] ;  /* 0x000010081c187981 */ /* 0x000f62000c1e1900 */
[----:B--2---:R-:W-:Y:S02]  /*02e0*/  ISETP.GE.AND P3, PT, R17, UR7, PT ;  /* 0x0000000711007c0c */ /* 0x004fe4000bf66270 */
[----:B---3--:R-:W-:-:S11]  /*02f0*/  ISETP.GE.AND P4, PT, R22, UR7, PT ;  /* 0x0000000716007c0c */ /* 0x008fd6000bf86270 */
[----:B------:R-:W0:Y:S01]  /*0300*/  @!P3 LDC R16, c[0x0][0x388] ;  /* 0x0000e200ff10bb82 */ /* 0x000e220000000800 */
[----:B------:R-:W2:Y:S07]  /*0310*/  @!P3 LDG.E.64 R18, desc[UR8][R12.64+-0x20] ;  /* 0xffffe0080c12b981 */ /* 0x000eae000c1e1b00 */
[----:B------:R-:W1:Y:S08]  /*0320*/  @!P3 LDC.64 R14, c[0x0][0x3a8] ;  /* 0x0000ea00ff0ebb82 */ /* 0x000e700000000a00 */
[----:B------:R-:W3:Y:S01]  /*0330*/  @!P4 LDC R23, c[0x0][0x388] ;  /* 0x0000e200ff17cb82 */ /* 0x000ee20000000800 */
[----:B0-----:R-:W-:-:S07]  /*0340*/  @!P3 IMAD R17, R17, R16, UR4 ;  /* 0x000000041111be24 */ /* 0x001fce000f8e0210 */
[----:B------:R-:W0:Y:S01]  /*0350*/  @!P4 LDC.64 R20, c[0x0][0x3a8] ;  /* 0x0000ea00ff14cb82 */ /* 0x000e220000000a00 */
[----:B-1----:R-:W-:Y:S02]  /*0360*/  @!P3 IMAD.WIDE R16, R17, 0x8, R14 ;  /* 0x000000081110b825 */ /* 0x002fe400078e020e */
[----:B------:R-:W2:Y:S04]  /*0370*/  @!P4 LDG.E.64 R14, desc[UR8][R12.64+-0x18] ;  /* 0xffffe8080c0ec981 */ /* 0x000ea8000c1e1b00 */
[----:B------:R-:W2:Y:S01]  /*0380*/  @!P3 LDG.E.64 R16, desc[UR8][R16.64] ;  /* 0x000000081010b981 */ /* 0x000ea2000c1e1b00 */
[----:B---3--:R-:W-:Y:S01]  /*0390*/  @!P4 IMAD R23, R22, R23, UR4 ;  /* 0x000000041617ce24 */ /* 0x008fe2000f8e0217 */
[----:B----4-:R-:W-:Y:S02]  /*03a0*/  ISETP.GE.AND P1, PT, R2, UR7, PT ;  /* 0x0000000702007c0c */ /* 0x010fe4000bf26270 */
[----:B------:R-:W3:Y:S01]  /*03b0*/  LDG.E R22, desc[UR8][R28.64+0x14] ;  /* 0x000014081c167981 */ /* 0x000ee2000c1e1900 */
[----:B0-----:R-:W-:Y:S01]  /*03c0*/  @!P4 IMAD.WIDE R20, R23, 0x8, R20 ;  /* 0x000000081714c825 */ /* 0x001fe200078e0214 */
[----:B-----5:R-:W-:-:S09]  /*03d0*/  ISETP.GE.AND P2, PT, R7, UR7, PT ;  /* 0x0000000707007c0c */ /* 0x020fd2000bf46270 */
[----:B------:R-:W0:Y:S01]  /*03e0*/  @!P1 LDC R23, c[0x0][0x388] ;  /* 0x0000e200ff179b82 */ /* 0x000e220000000800 */
[----:B------:R-:W4:Y:S07]  /*03f0*/  @!P4 LDG.E.64 R20, desc[UR8][R20.64] ;  /* 0x000000081414c981 */ /* 0x000f2e000c1e1b00 */
[----:B------:R-:W1:Y:S01]  /*0400*/  @!P2 LDC R26, c[0x0][0x388] ;  /* 0x0000e200ff1aab82 */ /* 0x000e620000000800 */
[----:B0-----:R-:W-:Y:S02]  /*0410*/  @!P1 IMAD R23, R2, R23, UR4 ;  /* 0x0000000402179e24 */ /* 0x001fe4000f8e0217 */
[----:B------:R-:W5:Y:S01]  /*0420*/  LDG.E R2, desc[UR8][R28.64+0x18] ;  /* 0x000018081c027981 */ /* 0x000f62000c1e1900 */
[----:B-1----:R-:W-:Y:S01]  /*0430*/  @!P2 IMAD R7, R7, R26, UR4 ;  /* 0x000000040707ae24 */ /* 0x002fe2000f8e021a */
[----:B--2---:R-:W-:-:S03]  /*0440*/  @!P3 DFMA R8, R18, R16, R8 ;  /* 0x000000101208b22b */ /* 0x004fc60000000008 */
[----:B------:R-:W0:Y:S08]  /*0450*/  @!P1 LDC.64 R18, c[0x0][0x3a8] ;  /* 0x0000ea00ff129b82 */ /* 0x000e300000000a00 */
[----:B------:R-:W1:Y:S01]  /*0460*/  @!P2 LDC.64 R16, c[0x0][0x3a8] ;  /* 0x0000ea00ff10ab82 */ /* 0x000e620000000a00 */
[----:B----4-:R-:W-:Y:S01]  /*0470*/  @!P4 DFMA R8, R14, R20, R8 ;  /* 0x000000140e08c22b */ /* 0x010fe20000000008 */
[----:B------:R-:W2:Y:S04]  /*0480*/  @!P1 LDG.E.64 R20, desc[UR8][R12.64+-0x10] ;  /* 0xfffff0080c149981 */ /* 0x000ea8000c1e1b00 */
[----:B------:R-:W4:Y:S01]  /*0490*/  @!P2 LDG.E.64 R14, desc[UR8][R12.64+-0x8] ;  /* 0xfffff8080c0ea981 */ /* 0x000f22000c1e1b00 */
[----:B0-----:R-:W-:-:S06]  /*04a0*/  @!P1 IMAD.WIDE R18, R23, 0x8, R18 ;  /* 0x0000000817129825 */ /* 0x001fcc00078e0212 */
[----:B------:R-:W2:Y:S01]  /*04b0*/  @!P1 LDG.E.64 R18, desc[UR8][R18.64] ;  /* 0x0000000812129981 */ /* 0x000ea2000c1e1b00 */
[----:B-1----:R-:W-:-:S03]  /*04c0*/  @!P2 IMAD.WIDE R16, R7, 0x8, R16 ;  /* 0x000000080710a825 */ /* 0x002fc600078e0210 */
[----:B------:R-:W4:Y:S04]  /*04d0*/  LDG.E R7, desc[UR8][R28.64+0x1c] ;  /* 0x00001c081c077981 */ /* 0x000f28000c1e1900 */
[----:B------:R-:W4:Y:S01]  /*04e0*/  @!P2 LDG.E.64 R16, desc[UR8][R16.64] ;  /* 0x000000081010a981 */ /* 0x000f22000c1e1b00 */
[----:B------:R-:W-:Y:S02]  /*04f0*/  ISETP.GE.AND P5, PT, R24, UR7, PT ;  /* 0x0000000718007c0c */ /* 0x000fe4000bfa6270 */
[----:B---3--:R-:W-:Y:S02]  /*0500*/  ISETP.GE.AND P4, PT, R22, UR7, PT ;  /* 0x0000000716007c0c */ /* 0x008fe4000bf86270 */
[----:B-----5:R-:W-:-:S09]  /*0510*/  ISETP.GE.AND P3, PT, R2, UR7, PT ;  /* 0x0000000702007c0c */ /* 0x020fd2000bf66270 */
[----:B------:R-:W0:Y:S08]  /*0520*/  @!P5 LDC R27, c[0x0][0x388] ;  /* 0x0000e200ff1bdb82 */ /* 0x000e300000000800 */
[----:B------:R-:W1:Y:S08]  /*0530*/  @!P4 LDC R23, c[0x0][0x388] ;  /* 0x0000e200ff17cb82 */ /* 0x000e700000000800 */
[----:B------:R-:W3:Y:S01]  /*0540*/  @!P3 LDC R25, c[0x0][0x388] ;  /* 0x0000e200ff19bb82 */ /* 0x000ee20000000800 */
[----:B0-----:R-:W-:-:S02]  /*0550*/  @!P5 IMAD R27, R24, R27, UR4 ;  /* 0x00000004181bde24 */ /* 0x001fc4000f8e021b */
[----:B-1----:R-:W-:Y:S02]  /*0560*/  @!P4 IMAD R23, R22, R23, UR4 ;  /* 0x000000041617ce24 */ /* 0x002fe4000f8e0217 */
[----:B---3--:R-:W-:Y:S01]  /*0570*/  @!P3 IMAD R25, R2, R25, UR4 ;  /* 0x000000040219be24 */ /* 0x008fe2000f8e0219 */
[----:B--2---:R-:W-:Y:S02]  /*0580*/  @!P1 DFMA R8, R20, R18, R8 ;  /* 0x000000121408922b */ /* 0x004fe40000000008 */
[----:B------:R-:W0:Y:S01]  /*0590*/  @!P5 LDC.64 R20, c[0x0][0x3a8] ;  /* 0x0000ea00ff14db82 */ /* 0x000e220000000a00 */
[----:B----4-:R-:W-:-:S07]  /*05a0*/  ISETP.GE.AND P1, PT, R7, UR7, PT ;  /* 0x0000000707007c0c */ /* 0x010fce000bf26270 */
[----:B------:R-:W1:Y:S01]  /*05b0*/  @!P4 LDC.64 R18, c[0x0][0x3a8] ;  /* 0x0000ea00ff12cb82 */ /* 0x000e620000000a00 */
[----:B------:R-:W-:-:S05]  /*05c0*/  @!P2 DFMA R8, R14, R16, R8 ;  /* 0x000000100e08a22b */ /* 0x000fca0000000008 */
[----:B------:R-:W2:Y:S02]  /*05d0*/  @!P1 LDG.E.64 R28, desc[UR8][R12.64+0x18] ;  /* 0x000018080c1c9981 */ /* 0x000ea4000c1e1b00 */
[----:B------:R-:W3:Y:S08]  /*05e0*/  @!P3 LDC.64 R14, c[0x0][0x3a8] ;  /* 0x0000ea00ff0ebb82 */ /* 0x000ef00000000a00 */
[----:B------:R-:W4:Y:S01]  /*05f0*/  @!P1 LDC R24, c[0x0][0x388] ;  /* 0x0000e200ff189b82 */ /* 0x000f220000000800 */
[----:B0-----:R-:W-:-:S02]  /*0600*/  @!P5 IMAD.WIDE R20, R27, 0x8, R20 ;  /* 0x000000081b14d825 */ /* 0x001fc400078e0214 */
[----:B------:R-:W5:Y:S04]  /*0610*/  @!P4 LDG.E.64 R26, desc[UR8][R12.64+0x8] ;  /* 0x000008080c1ac981 */ /* 0x000f68000c1e1b00 */
[----:B------:R-:W2:Y:S01]  /*0620*/  @!P5 LDG.E.64 R20, desc[UR8][R20.64] ;  /* 0x000000081414d981 */ /* 0x000ea2000c1e1b00 */
[----:B------:R-:W0:Y:S01]  /*0630*/  @!P1 LDC.64 R16, c[0x0][0x3a8] ;  /* 0x0000ea00ff109b82 */ /* 0x000e220000000a00 */
[----:B-1----:R-:W-:Y:S02]  /*0640*/  @!P4 IMAD.WIDE R18, R23, 0x8, R18 ;  /* 0x000000081712c825 */ /* 0x002fe400078e0212 */
[----:B------:R-:W2:Y:S04]  /*0650*/  @!P5 LDG.E.64 R22, desc[UR8][R12.64] ;  /* 0x000000080c16d981 */ /* 0x000ea8000c1e1b00 */
[----:B------:R-:W5:Y:S01]  /*0660*/  @!P4 LDG.E.64 R18, desc[UR8][R18.64] ;  /* 0x000000081212c981 */ /* 0x000f62000c1e1b00 */
[----:B---3--:R-:W-:-:S06]  /*0670*/  @!P3 IMAD.WIDE R14, R25, 0x8, R14 ;  /* 0x00000008190eb825 */ /* 0x008fcc00078e020e */
[----:B------:R-:W3:Y:S01]  /*0680*/  @!P3 LDG.E.64 R14, desc[UR8][R14.64] ;  /* 0x000000080e0eb981 */ /* 0x000ee2000c1e1b00 */
[----:B----4-:R-:W-:-:S03]  /*0690*/  @!P1 IMAD R7, R7, R24, UR4 ;  /* 0x0000000407079e24 */ /* 0x010fc6000f8e0218 */
[----:B------:R-:W3:Y:S01]  /*06a0*/  @!P3 LDG.E.64 R24, desc[UR8][R12.64+0x10] ;  /* 0x000010080c18b981 */ /* 0x000ee2000c1e1b00 */
[----:B0-----:R-:W-:-:S06]  /*06b0*/  @!P1 IMAD.WIDE R16, R7, 0x8, R16 ;  /* 0x0000000807109825 */ /* 0x001fcc00078e0210 */
[----:B------:R-:W4:Y:S01]  /*06c0*/  @!P1 LDG.E.64 R16, desc[UR8][R16.64] ;  /* 0x0000000810109981 */ /* 0x000f22000c1e1b00 */
[----:B------:R-:W-:-:S04]  /*06d0*/  IADD3 R6, PT, PT, R6, 0x8, RZ ;  /* 0x0000000806067810 */ /* 0x000fc80007ffe0ff */
[----:B------:R-:W-:Y:S02]  /*06e0*/  ISETP.NE.AND P2, PT, R6, RZ, PT ;  /* 0x000000ff0600720c */ /* 0x000fe40003f45270 */
[----:B------:R-:W-:Y:S01]  /*06f0*/  IADD3 R5, PT, PT, R5, 0x8, RZ ;  /* 0x0000000805057810 */ /* 0x000fe20007ffe0ff */
[----:B--2---:R-:W-:-:S08]  /*0700*/  @!P5 DFMA R8, R22, R20, R8 ;  /* 0x000000141608d22b */ /* 0x004fd00000000008 */
[----:B-----5:R-:W-:-:S08]  /*0710*/  @!P4 DFMA R8, R26, R18, R8 ;  /* 0x000000121a08c22b */ /* 0x020fd00000000008 */
[----:B---3--:R-:W-:-:S08]  /*0720*/  @!P3 DFMA R8, R24, R14, R8 ;  /* 0x0000000e1808b22b */ /* 0x008fd00000000008 */
[----:B----4-:R-:W-:Y:S01]  /*0730*/  @!P1 DFMA R8, R28, R16, R8 ;  /* 0x000000101c08922b */ /* 0x010fe20000000008 */
[----:B------:R-:W-:Y:S10]  /*0740*/  @P2 BRA `(.L_x_4) ;  /* 0xfffffff800bc2947 */ /* 0x000ff4000383ffff */
.L_x_3:
[----:B------:R-:W-:Y:S05]  /*0750*/  BSYNC.RECONVERGENT B1 ;  /* 0x0000000000017941 */ /* 0x000fea0003800200 */
.L_x_2:
[----:B------:R-:W-:Y:S05]  /*0760*/  @!P0 BRA `(.L_x_1) ;  /* 0x00000004007c8947 */ /* 0x000fea0003800000 */
[----:B------:R-:W-:Y:S01]  /*0770*/  ISETP.GE.U32.AND P0, PT, R4, 0x4, PT ;  /* 0x000000040400780c */ /* 0x000fe20003f06070 */
[----:B------:R-:W-:Y:S01]  /*0780*/  BSSY.RECONVERGENT B1, `(.L_x_5) ;  /* 0x000002e000017945 */ /* 0x000fe20003800200 */
[----:B------:R-:W-:-:S04]  /*0790*/  LOP3.LUT R24, R3, 0x3, RZ, 0xc0, !PT ;  /* 0x0000000303187812 */ /* 0x000fc800078ec0ff */
[----:B------:R-:W-:-:S07]  /*07a0*/  ISETP.NE.AND P4, PT, R24, RZ, PT ;  /* 0x000000ff1800720c */ /* 0x000fce0003f85270 */
[----:B------:R-:W-:Y:S06]  /*07b0*/  @!P0 BRA `(.L_x_6) ;  /* 0x0000000000a88947 */ /* 0x000fec0003800000 */
[----:B------:R-:W0:Y:S01]  /*07c0*/  LDC.64 R12, c[0x0][0x398] ;  /* 0x0000e600ff0c7b82 */ /* 0x000e220000000a00 */
[----:B------:R-:W1:Y:S07]  /*07d0*/  LDCU UR10, c[0x0][0x384] ;  /* 0x00007080ff0a77ac */ /* 0x000e6e0008000800 */
[----:B------:R-:W2:Y:S01]  /*07e0*/  LDC.64 R6, c[0x0][0x390] ;  /* 0x0000e400ff067b82 */ /* 0x000ea20000000a00 */
[----:B0-----:R-:W-:-:S05]  /*07f0*/  IMAD.WIDE R12, R5, 0x4, R12 ;  /* 0x00000004050c7825 */ /* 0x001fca00078e020c */
[----:B------:R-:W1:Y:S04]  /*0800*/  LDG.E R2, desc[UR8][R12.64] ;  /* 0x000000080c027981 */ /* 0x000e68000c1e1900 */
[----:B------:R-:W3:Y:S04]  /*0810*/  LDG.E R16, desc[UR8][R12.64+0x4] ;  /* 0x000004080c107981 */ /* 0x000ee8000c1e1900 */
[----:B------:R-:W4:Y:S04]  /*0820*/  LDG.E R4, desc[UR8][R12.64+0x8] ;  /* 0x000008080c047981 */ /* 0x000f28000c1e1900 */
[----:B------:R-:W5:Y:S01]  /*0830*/  LDG.E R25, desc[UR8][R12.64+0xc] ;  /* 0x00000c080c197981 */ /* 0x000f62000c1e1900 */
[----:B--2---:R-:W-:Y:S01]  /*0840*/  IMAD.WIDE R6, R5, 0x8, R6 ;  /* 0x0000000805067825 */ /* 0x004fe200078e0206 */
[----:B-1----:R-:W-:-:S02]  /*0850*/  ISETP.GE.AND P0, PT, R2, UR10, PT ;  /* 0x0000000a02007c0c */ /* 0x002fc4000bf06270 */
[----:B---3--:R-:W-:Y:S02]  /*0860*/  ISETP.GE.AND P1, PT, R16, UR10, PT ;  /* 0x0000000a10007c0c */ /* 0x008fe4000bf26270 */
[----:B----4-:R-:W-:Y:S02]  /*0870*/  ISETP.GE.AND P2, PT, R4, UR10, PT ;  /* 0x0000000a04007c0c */ /* 0x010fe4000bf46270 */
[----:B-----5:R-:W-:-:S07]  /*0880*/  ISETP.GE.AND P3, PT, R25, UR10, PT ;  /* 0x0000000a19007c0c */ /* 0x020fce000bf66270 */
[----:B------:R-:W0:Y:S08]  /*0890*/  @!P0 LDC R27, c[0x0][0x388] ;  /* 0x0000e200ff1b8b82 */ /* 0x000e300000000800 */
[----:B------:R-:W1:Y:S01]  /*08a0*/  @!P0 LDC.64 R14, c[0x0][0x3a8] ;  /* 0x0000ea00ff0e8b82 */ /* 0x000e620000000a00 */
[----:B------:R-:W2:Y:S07]  /*08b0*/  @!P3 LDG.E.64 R28, desc[UR8][R6.64+0x18] ;  /* 0x00001808061cb981 */ /* 0x000eae000c1e1b00 */
[----:B------:R-:W3:Y:S08]  /*08c0*/  @!P1 LDC R17, c[0x0][0x388] ;  /* 0x0000e200ff119b82 */ /* 0x000ef00000000800 */
[----:B------:R-:W4:Y:S01]  /*08d0*/  @!P1 LDC.64 R18, c[0x0][0x3a8] ;  /* 0x0000ea00ff129b82 */ /* 0x000f220000000a00 */
[----:B0-----:R-:W-:-:S07]  /*08e0*/  @!P0 IMAD R13, R2, R27, UR4 ;  /* 0x00000004020d8e24 */ /* 0x001fce000f8e021b */
[----:B------:R-:W0:Y:S01]  /*08f0*/  @!P2 LDC R21, c[0x0][0x388] ;  /* 0x0000e200ff15ab82 */ /* 0x000e220000000800 */
[----:B-1----:R-:W-:-:S06]  /*0900*/  @!P0 IMAD.WIDE R14, R13, 0x8, R14 ;  /* 0x000000080d0e8825 */ /* 0x002fcc00078e020e */
[----:B------:R-:W5:Y:S01]  /*0910*/  @!P0 LDG.E.64 R14, desc[UR8][R14.64] ;  /* 0x000000080e0e8981 */ /* 0x000f62000c1e1b00 */
[----:B------:R-:W1:Y:S01]  /*0920*/  @!P2 LDC.64 R22, c[0x0][0x3a8] ;  /* 0x0000ea00ff16ab82 */ /* 0x000e620000000a00 */
[----:B---3--:R-:W-:Y:S02]  /*0930*/  @!P1 IMAD R27, R16, R17, UR4 ;  /* 0x00000004101b9e24 */ /* 0x008fe4000f8e0211 */
[----:B------:R-:W5:Y:S05]  /*0940*/  @!P0 LDG.E.64 R16, desc[UR8][R6.64] ;  /* 0x0000000806108981 */ /* 0x000f6a000c1e1b00 */
[----:B------:R-:W3:Y:S08]  /*0950*/  @!P3 LDC R2, c[0x0][0x388] ;  /* 0x0000e200ff02bb82 */ /* 0x000ef00000000800 */
[----:B------:R-:W3:Y:S01]  /*0960*/  @!P3 LDC.64 R12, c[0x0][0x3a8] ;  /* 0x0000ea00ff0cbb82 */ /* 0x000ee20000000a00 */
[----:B----4-:R-:W-:-:S04]  /*0970*/  @!P1 IMAD.WIDE R18, R27, 0x8, R18 ;  /* 0x000000081b129825 */ /* 0x010fc800078e0212 */
[----:B0-----:R-:W-:Y:S02]  /*0980*/  @!P2 IMAD R27, R4, R21, UR4 ;  /* 0x00000004041bae24 */ /* 0x001fe4000f8e0215 */
[----:B------:R-:W4:Y:S02]  /*0990*/  @!P1 LDG.E.64 R18, desc[UR8][R18.64] ;  /* 0x0000000812129981 */ /* 0x000f24000c1e1b00 */
[----:B-1----:R-:W-:Y:S02]  /*09a0*/  @!P2 IMAD.WIDE R22, R27, 0x8, R22 ;  /* 0x000000081b16a825 */ /* 0x002fe400078e0216 */
[----:B------:R-:W4:Y:S04]  /*09b0*/  @!P1 LDG.E.64 R20, desc[UR8][R6.64+0x8] ;  /* 0x0000080806149981 */ /* 0x000f28000c1e1b00 */
[----:B------:R-:W2:Y:S01]  /*09c0*/  @!P2 LDG.E.64 R22, desc[UR8][R22.64] ;  /* 0x000000081616a981 */ /* 0x000ea2000c1e1b00 */
[----:B---3--:R-:W-:-:S03]  /*09d0*/  @!P3 IMAD R25, R25, R2, UR4 ;  /* 0x000000041919be24 */ /* 0x008fc6000f8e0202 */
[----:B------:R-:W2:Y:S01]  /*09e0*/  @!P2 LDG.E.64 R26, desc[UR8][R6.64+0x10] ;  /* 0x00001008061aa981 */ /* 0x000ea2000c1e1b00 */
[----:B------:R-:W-:-:S06]  /*09f0*/  @!P3 IMAD.WIDE R12, R25, 0x8, R12 ;  /* 0x00000008190cb825 */ /* 0x000fcc00078e020c */
[----:B------:R-:W3:Y:S01]  /*0a00*/  @!P3 LDG.E.64 R12, desc[UR8][R12.64] ;  /* 0x000000080c0cb981 */ /* 0x000ee2000c1e1b00 */
[----:B------:R-:W-:Y:S01]  /*0a10*/  IADD3 R5, PT, PT, R5, 0x4, RZ ;  /* 0x0000000405057810 */ /* 0x000fe20007ffe0ff */
[----:B-----5:R-:W-:-:S08]  /*0a20*/  @!P0 DFMA R8, R16, R14, R8 ;  /* 0x0000000e1008822b */ /* 0x020fd00000000008 */
[----:B----4-:R-:W-:-:S08]  /*0a30*/  @!P1 DFMA R8, R20, R18, R8 ;  /* 0x000000121408922b */ /* 0x010fd00000000008 */
[----:B--2---:R-:W-:-:S08]  /*0a40*/  @!P2 DFMA R8, R26, R22, R8 ;  /* 0x000000161a08a22b */ /* 0x004fd00000000008 */
[----:B---3--:R-:W-:-:S11]  /*0a50*/  @!P3 DFMA R8, R28, R12, R8 ;  /* 0x0000000c1c08b22b */ /* 0x008fd60000000008 */
.L_x_6:
[----:B------:R-:W-:Y:S05]  /*0a60*/  BSYNC.RECONVERGENT B1 ;  /* 0x0000000000017941 */ /* 0x000fea0003800200 */
.L_x_5:
[----:B------:R-:W-:Y:S05]  /*0a70*/  @!P4 BRA `(.L_x_1) ;  /* 0x0000000000b8c947 */ /* 0x000fea0003800000 */
[----:B------:R-:W-:Y:S01]  /*0a80*/  ISETP.NE.AND P0, PT, R24, 0x1, PT ;  /* 0x000000011800780c */ /* 0x000fe20003f05270 */
[----:B------:R-:W-:Y:S01]  /*0a90*/  BSSY.RECONVERGENT B1, `(.L_x_7) ;  /* 0x000001c000017945 */ /* 0x000fe20003800200 */
[----:B------:R-:W-:-:S04]  /*0aa0*/  LOP3.LUT R3, R3, 0x1, RZ, 0xc0, !PT ;  /* 0x0000000103037812 */ /* 0x000fc800078ec0ff */
[----:B------:R-:W-:-:S07]  /*0ab0*/  ISETP.NE.U32.AND P2, PT, R3, 0x1, PT ;  /* 0x000000010300780c */ /* 0x000fce0003f45070 */
[----:B------:R-:W-:Y:S06]  /*0ac0*/  @!P0 BRA `(.L_x_8) ;  /* 0x0000000000608947 */ /* 0x000fec0003800000 */
[----:B------:R-:W0:Y:S01]  /*0ad0*/  LDC.64 R2, c[0x0][0x398] ;  /* 0x0000e600ff027b82 */ /* 0x000e220000000a00 */
[----:B------:R-:W1:Y:S07]  /*0ae0*/  LDCU UR10, c[0x0][0x384] ;  /* 0x00007080ff0a77ac */ /* 0x000e6e0008000800 */
[----:B------:R-:W2:Y:S01]  /*0af0*/  LDC.64 R6, c[0x0][0x390] ;  /* 0x0000e400ff067b82 */ /* 0x000ea20000000a00 */
[----:B0-----:R-:W-:-:S05]  /*0b00*/  IMAD.WIDE R12, R5, 0x4, R2 ;  /* 0x00000004050c7825 */ /* 0x001fca00078e0202 */
[----:B------:R-:W1:Y:S04]  /*0b10*/  LDG.E R17, desc[UR8][R12.64] ;  /* 0x000000080c117981 */ /* 0x000e68000c1e1900 */
[----:B------:R-:W3:Y:S01]  /*0b20*/  LDG.E R4, desc[UR8][R12.64+0x4] ;  /* 0x000004080c047981 */ /* 0x000ee2000c1e1900 */
[----:B--2---:R-:W-:Y:S01]  /*0b30*/  IMAD.WIDE R6, R5, 0x8, R6 ;  /* 0x0000000805067825 */ /* 0x004fe200078e0206 */
[----:B-1----:R-:W-:Y:S02]  /*0b40*/  ISETP.GE.AND P0, PT, R17, UR10, PT ;  /* 0x0000000a11007c0c */ /* 0x002fe4000bf06270 */
[----:B---3--:R-:W-:-:S11]  /*0b50*/  ISETP.GE.AND P1, PT, R4, UR10, PT ;  /* 0x0000000a04007c0c */ /* 0x008fd6000bf26270 */
[----:B------:R-:W0:Y:S01]  /*0b60*/  @!P0 LDC R16, c[0x0][0x388] ;  /* 0x0000e200ff108b82 */ /* 0x000e220000000800 */
[----:B------:R-:W2:Y:S07]  /*0b70*/  @!P0 LDG.E.64 R12, desc[UR8][R6.64] ;  /* 0x00000008060c8981 */ /* 0x000eae000c1e1b00 */
[----:B------:R-:W1:Y:S08]  /*0b80*/  @!P0 LDC.64 R14, c[0x0][0x3a8] ;  /* 0x0000ea00ff0e8b82 */ /* 0x000e700000000a00 */
[----:B------:R-:W3:Y:S08]  /*0b90*/  @!P1 LDC R19, c[0x0][0x388] ;  /* 0x0000e200ff139b82 */ /* 0x000ef00000000800 */
[----:B------:R-:W4:Y:S01]  /*0ba0*/  @!P1 LDC.64 R2, c[0x0][0x3a8] ;  /* 0x0000ea00ff029b82 */ /* 0x000f220000000a00 */
[----:B0-----:R-:W-:-:S04]  /*0bb0*/  @!P0 IMAD R17, R17, R16, UR4 ;  /* 0x0000000411118e24 */ /* 0x001fc8000f8e0210 */
[----:B-1----:R-:W-:-:S06]  /*0bc0*/  @!P0 IMAD.WIDE R14, R17, 0x8, R14 ;  /* 0x00000008110e8825 */ /* 0x002fcc00078e020e */
[----:B------:R-:W2:Y:S01]  /*0bd0*/  @!P0 LDG.E.64 R14, desc[UR8][R14.64] ;  /* 0x000000080e0e8981 */ /* 0x000ea2000c1e1b00 */
[----:B---3--:R-:W-:-:S04]  /*0be0*/  @!P1 IMAD R17, R4, R19, UR4 ;  /* 0x0000000404119e24 */ /* 0x008fc8000f8e0213 */
[----:B----4-:R-:W-:Y:S02]  /*0bf0*/  @!P1 IMAD.WIDE R16, R17, 0x8, R2 ;  /* 0x0000000811109825 */ /* 0x010fe400078e0202 */
[----:B------:R-:W3:Y:S04]  /*0c00*/  @!P1 LDG.E.64 R2, desc[UR8][R6.64+0x8] ;  /* 0x0000080806029981 */ /* 0x000ee8000c1e1b00 */
[----:B------:R-:W3:Y:S01]  /*0c10*/  @!P1 LDG.E.64 R16, desc[UR8][R16.64] ;  /* 0x0000000810109981 */ /* 0x000ee2000c1e1b00 */
[----:B------:R-:W-:Y:S01]  /*0c20*/  IADD3 R5, PT, PT, R5, 0x2, RZ ;  /* 0x0000000205057810 */ /* 0x000fe20007ffe0ff */
[----:B--2---:R-:W-:-:S08]  /*0c30*/  @!P0 DFMA R8, R12, R14, R8 ;  /* 0x0000000e0c08822b */ /* 0x004fd00000000008 */
[----:B---3--:R-:W-:-:S11]  /*0c40*/  @!P1 DFMA R8, R2, R16, R8 ;  /* 0x000000100208922b */ /* 0x008fd60000000008 */
.L_x_8:
[----:B------:R-:W-:Y:S05]  /*0c50*/  BSYNC.RECONVERGENT B1 ;  /* 0x0000000000017941 */ /* 0x000fea0003800200 */
.L_x_7:
[----:B------:R-:W-:Y:S05]  /*0c60*/  @P2 BRA `(.L_x_1) ;  /* 0x00000000003c2947 */ /* 0x000fea0003800000 */
[----:B------:R-:W0:Y:S01]  /*0c70*/  LDC.64 R2, c[0x0][0x398] ;  /* 0x0000e600ff027b82 */ /* 0x000e220000000a00 */
[----:B------:R-:W1:Y:S01]  /*0c80*/  LDCU UR10, c[0x0][0x384] ;  /* 0x00007080ff0a77ac */ /* 0x000e620008000800 */
[----:B0-----:R-:W-:-:S05]  /*0c90*/  IMAD.WIDE R2, R5, 0x4, R2 ;  /* 0x0000000405027825 */ /* 0x001fca00078e0202 */
[----:B------:R-:W1:Y:S02]  /*0ca0*/  LDG.E R13, desc[UR8][R2.64] ;  /* 0x00000008020d7981 */ /* 0x000e64000c1e1900 */
[----:B-1----:R-:W-:-:S13]  /*0cb0*/  ISETP.GE.AND P0, PT, R13, UR10, PT ;  /* 0x0000000a0d007c0c */ /* 0x002fda000bf06270 */
[----:B------:R-:W-:Y:S05]  /*0cc0*/  @P0 BRA `(.L_x_1) ;  /* 0x0000000000240947 */ /* 0x000fea0003800000 */
[----:B------:R-:W0:Y:S08]  /*0cd0*/  LDC R4, c[0x0][0x388] ;  /* 0x0000e200ff047b82 */ /* 0x000e300000000800 */
[----:B------:R-:W1:Y:S08]  /*0ce0*/  LDC.64 R2, c[0x0][0x390] ;  /* 0x0000e400ff027b82 */ /* 0x000e700000000a00 */
[----:B------:R-:W2:Y:S01]  /*0cf0*/  LDC.64 R6, c[0x0][0x3a8] ;  /* 0x0000ea00ff067b82 */ /* 0x000ea20000000a00 */
[----:B0-----:R-:W-:-:S02]  /*0d00*/  IMAD R13, R13, R4, UR4 ;  /* 0x000000040d0d7e24 */ /* 0x001fc4000f8e0204 */
[----:B-1----:R-:W-:-:S06]  /*0d10*/  IMAD.WIDE R2, R5, 0x8, R2 ;  /* 0x0000000805027825 */ /* 0x002fcc00078e0202 */
[----:B------:R-:W3:Y:S01]  /*0d20*/  LDG.E.64 R2, desc[UR8][R2.64] ;  /* 0x0000000802027981 */ /* 0x000ee2000c1e1b00 */
[----:B--2---:R-:W-:-:S06]  /*0d30*/  IMAD.WIDE R4, R13, 0x8, R6 ;  /* 0x000000080d047825 */ /* 0x004fcc00078e0206 */
[----:B------:R-:W3:Y:S02]  /*0d40*/  LDG.E.64 R4, desc[UR8][R4.64] ;  /* 0x0000000804047981 */ /* 0x000ee4000c1e1b00 */
[----:B---3--:R-:W-:-:S11]  /*0d50*/  DFMA R8, R2, R4, R8 ;  /* 0x000000040208722b */ /* 0x008fd60000000008 */
.L_x_1:
[----:B------:R-:W-:Y:S05]  /*0d60*/  BSYNC.RECONVERGENT B0 ;  /* 0x0000000000007941 */ /* 0x000fea0003800200 */
.L_x_0:
[----:B------:R-:W0:Y:S08]  /*0d70*/  LDC R7, c[0x0][0x388] ;  /* 0x0000e200ff077b82 */ /* 0x000e300000000800 */
[----:B------:R-:W1:Y:S01]  /*0d80*/  LDC.64 R2, c[0x0][0x3b0] ;  /* 0x0000ec00ff027b82 */ /* 0x000e620000000a00 */
[----:B0-----:R-:W-:Y:S01]  /*0d90*/  IMAD R5, R0, R7, UR4 ;  /* 0x0000000400057e24 */ /* 0x001fe2000f8e0207 */
[----:B------:R-:W-:-:S06]  /*0da0*/  UIADD3 UR4, UPT, UPT, UR4, 0x1, URZ ;  /* 0x0000000104047890 */ /* 0x000fcc000fffe0ff */
[----:B------:R-:W-:Y:S01]  /*0db0*/  ISETP.NE.AND P0, PT, R7, UR4, PT ;  /* 0x0000000407007c0c */ /* 0x000fe2000bf05270 */
[----:B-1----:R-:W-:-:S05]  /*0dc0*/  IMAD.WIDE R2, R5, 0x8, R2 ;  /* 0x0000000805027825 */ /* 0x002fca00078e0202 */
[----:B------:R0:W-:Y:S07]  /*0dd0*/  STG.E.64 desc[UR8][R2.64], R8 ;  /* 0x0000000802007986 */ /* 0x0001ee000c101b08 */
[----:B------:R-:W-:Y:S05]  /*0de0*/  @P0 BRA `(.L_x_9) ;  /* 0xfffffff000c80947 */ /* 0x000fea000383ffff */
[----:B------:R-:W-:Y:S05]  /*0df0*/  EXIT ;  /* 0x000000000000794d */ /* 0x000fea0003800000 */
.L_x_10:
[----:B------:R-:W-:-:S00]  /*0e00*/  BRA `(.L_x_10) ;  /* 0xfffffffc00fc7947 */ /* 0x000fc0000383ffff */
[----:B------:R-:W-:-:S00]  /*0e10*/  NOP ;  /* 0x0000000000007918 */ /* 0x000fc00000000000 */
        /* <DEDUP_REMOVED lines=14> */
.L_x_11:


//--------------------- .nv.shared.reserved.0     --------------------------
	.section	.nv.shared.reserved.0,"aw",@nobits
	.weak		__nv_reservedSMEM_offset_0_alias
	.size		__nv_reservedSMEM_offset_0_alias, 0, 64
	.other		__nv_reservedSMEM_offset_0_alias,@"STO_CUDA_RESERVED_SHARED STV_DEFAULT"
__nv_reservedSMEM_offset_0_alias:
	.zero		0
	.zero		64


//--------------------- .nv.constant0._Z16csrMatMultKerneliiiPdPiS0_S_S_ --------------------------
	.section	.nv.constant0._Z16csrMatMultKerneliiiPdPiS0_S_S_,"a",@progbits
	.sectionflags	@""
	.align	4
.nv.constant0._Z16csrMatMultKerneliiiPdPiS0_S_S_:
	.zero		952


//--------------------- SYMBOLS --------------------------

	.type		.nv.reservedSmem.offset0,@object
	.size		.nv.reservedSmem.offset0,0x4
